//
// Generated by NVIDIA NVVM Compiler
//
// Compiler Build ID: CL-36424714
// Cuda compilation tools, release 13.0, V13.0.88
// Based on NVVM 20.0.0
//

.version 9.0
.target sm_100
.address_size 64

	// .globl	_Z11norm_kernelPKfPfi
// _ZZ11norm_kernelPKfPfiE4temp has been demoted
// _ZZ15addition_kernelPKfPfifE4temp has been demoted

.visible .entry _Z11norm_kernelPKfPfi(
	.param .u64 .ptr .align 1 _Z11norm_kernelPKfPfi_param_0,
	.param .u64 .ptr .align 1 _Z11norm_kernelPKfPfi_param_1,
	.param .u32 _Z11norm_kernelPKfPfi_param_2
)
{
	.reg .pred 	%p<6>;
	.reg .b32 	%r<15>;
	.reg .b32 	%f<6>;
	.reg .b64 	%rd<9>;
	// demoted variable
	.shared .align 4 .b8 _ZZ11norm_kernelPKfPfiE4temp[1024];
	ld.param.u64 	%rd1, [_Z11norm_kernelPKfPfi_param_0];
	ld.param.u64 	%rd2, [_Z11norm_kernelPKfPfi_param_1];
	ld.param.u32 	%r8, [_Z11norm_kernelPKfPfi_param_2];
	mov.u32 	%r14, %ntid.x;
	mov.u32 	%r2, %ctaid.x;
	mov.u32 	%r3, %tid.x;
	mad.lo.s32 	%r4, %r14, %r2, %r3;
	setp.ge.s32 	%p1, %r4, %r8;
	shl.b32 	%r9, %r3, 2;
	mov.u32 	%r10, _ZZ11norm_kernelPKfPfiE4temp;
	add.s32 	%r5, %r10, %r9;
	@%p1 bra 	$L__BB0_2;
	cvta.to.global.u64 	%rd3, %rd1;
	mul.wide.s32 	%rd4, %r4, 4;
	add.s64 	%rd5, %rd3, %rd4;
	ld.global.f32 	%f1, [%rd5];
	st.shared.f32 	[%r5], %f1;
	bra.uni 	$L__BB0_3;
$L__BB0_2:
	mov.b32 	%r11, 0;
	st.shared.u32 	[%r5], %r11;
$L__BB0_3:
	bar.sync 	0;
	setp.lt.u32 	%p2, %r14, 2;
	@%p2 bra 	$L__BB0_7;
$L__BB0_4:
	shr.u32 	%r7, %r14, 1;
	setp.ge.u32 	%p3, %r3, %r7;
	@%p3 bra 	$L__BB0_6;
	ld.shared.f32 	%f2, [%r5];
	shl.b32 	%r12, %r7, 2;
	add.s32 	%r13, %r5, %r12;
	ld.shared.f32 	%f3, [%r13];
	max.f32 	%f4, %f2, %f3;
	st.shared.f32 	[%r5], %f4;
$L__BB0_6:
	bar.sync 	0;
	setp.gt.u32 	%p4, %r14, 3;
	mov.u32 	%r14, %r7;
	@%p4 bra 	$L__BB0_4;
$L__BB0_7:
	setp.ne.s32 	%p5, %r3, 0;
	@%p5 bra 	$L__BB0_9;
	ld.shared.f32 	%f5, [_ZZ11norm_kernelPKfPfiE4temp];
	cvta.to.global.u64 	%rd6, %rd2;
	mul.wide.u32 	%rd7, %r2, 4;
	add.s64 	%rd8, %rd6, %rd7;
	st.global.f32 	[%rd8], %f5;
$L__BB0_9:
	ret;

}
	// .globl	_Z14softmax_kernelPKfPfS1_if
.visible .entry _Z14softmax_kernelPKfPfS1_if(
	.param .u64 .ptr .align 1 _Z14softmax_kernelPKfPfS1_if_param_0,
	.param .u64 .ptr .align 1 _Z14softmax_kernelPKfPfS1_if_param_1,
	.param .u64 .ptr .align 1 _Z14softmax_kernelPKfPfS1_if_param_2,
	.param .u32 _Z14softmax_kernelPKfPfS1_if_param_3,
	.param .f32 _Z14softmax_kernelPKfPfS1_if_param_4
)
{
	.reg .pred 	%p<2>;
	.reg .b32 	%r<8>;
	.reg .b32 	%f<19>;
	.reg .b64 	%rd<10>;

	ld.param.u64 	%rd1, [_Z14softmax_kernelPKfPfS1_if_param_0];
	ld.param.u64 	%rd2, [_Z14softmax_kernelPKfPfS1_if_param_1];
	ld.param.u64 	%rd3, [_Z14softmax_kernelPKfPfS1_if_param_2];
	ld.param.u32 	%r2, [_Z14softmax_kernelPKfPfS1_if_param_3];
	ld.param.f32 	%f1, [_Z14softmax_kernelPKfPfS1_if_param_4];
	mov.u32 	%r3, %ntid.x;
	mov.u32 	%r4, %ctaid.x;
	mov.u32 	%r5, %tid.x;
	mad.lo.s32 	%r1, %r3, %r4, %r5;
	setp.ge.s32 	%p1, %r1, %r2;
	@%p1 bra 	$L__BB1_2;
	cvta.to.global.u64 	%rd4, %rd3;
	cvta.to.global.u64 	%rd5, %rd1;
	cvta.to.global.u64 	%rd6, %rd2;
	ld.global.f32 	%f2, [%rd4];
	max.f32 	%f3, %f2, 0f322BCC77;
	mul.wide.s32 	%rd7, %r1, 4;
	add.s64 	%rd8, %rd5, %rd7;
	ld.global.f32 	%f4, [%rd8];
	sub.f32 	%f5, %f4, %f1;
	fma.rn.f32 	%f6, %f5, 0f3BBB989D, 0f3F000000;
	cvt.sat.f32.f32 	%f7, %f6;
	mov.f32 	%f8, 0f4B400001;
	mov.f32 	%f9, 0f437C0000;
	fma.rm.f32 	%f10, %f7, %f9, %f8;
	add.f32 	%f11, %f10, 0fCB40007F;
	neg.f32 	%f12, %f11;
	fma.rn.f32 	%f13, %f5, 0f3FB8AA3B, %f12;
	fma.rn.f32 	%f14, %f5, 0f32A57060, %f13;
	mov.b32 	%r6, %f10;
	shl.b32 	%r7, %r6, 23;
	mov.b32 	%f15, %r7;
	ex2.approx.ftz.f32 	%f16, %f14;
	mul.f32 	%f17, %f16, %f15;
	div.rn.f32 	%f18, %f17, %f3;
	add.s64 	%rd9, %rd6, %rd7;
	st.global.f32 	[%rd9], %f18;
$L__BB1_2:
	ret;

}
	// .globl	_Z15addition_kernelPKfPfif
.visible .entry _Z15addition_kernelPKfPfif(
	.param .u64 .ptr .align 1 _Z15addition_kernelPKfPfif_param_0,
	.param .u64 .ptr .align 1 _Z15addition_kernelPKfPfif_param_1,
	.param .u32 _Z15addition_kernelPKfPfif_param_2,
	.param .f32 _Z15addition_kernelPKfPfif_param_3
)
{
	.reg .pred 	%p<6>;
	.reg .b32 	%r<17>;
	.reg .b32 	%f<21>;
	.reg .b64 	%rd<7>;
	// demoted variable
	.shared .align 4 .b8 _ZZ15addition_kernelPKfPfifE4temp[1024];
	ld.param.u64 	%rd1, [_Z15addition_kernelPKfPfif_param_0];
	ld.param.u64 	%rd2, [_Z15addition_kernelPKfPfif_param_1];
	ld.param.u32 	%r7, [_Z15addition_kernelPKfPfif_param_2];
	ld.param.f32 	%f1, [_Z15addition_kernelPKfPfif_param_3];
	mov.u32 	%r16, %ntid.x;
	mov.u32 	%r8, %ctaid.x;
	mov.u32 	%r2, %tid.x;
	mad.lo.s32 	%r3, %r16, %r8, %r2;
	setp.ge.s32 	%p1, %r3, %r7;
	shl.b32 	%r9, %r2, 2;
	mov.u32 	%r10, _ZZ15addition_kernelPKfPfifE4temp;
	add.s32 	%r4, %r10, %r9;
	@%p1 bra 	$L__BB2_2;
	cvta.to.global.u64 	%rd3, %rd1;
	mul.wide.s32 	%rd4, %r3, 4;
	add.s64 	%rd5, %rd3, %rd4;
	ld.global.f32 	%f2, [%rd5];
	sub.f32 	%f3, %f2, %f1;
	fma.rn.f32 	%f4, %f3, 0f3BBB989D, 0f3F000000;
	cvt.sat.f32.f32 	%f5, %f4;
	mov.f32 	%f6, 0f4B400001;
	mov.f32 	%f7, 0f437C0000;
	fma.rm.f32 	%f8, %f5, %f7, %f6;
	add.f32 	%f9, %f8, 0fCB40007F;
	neg.f32 	%f10, %f9;
	fma.rn.f32 	%f11, %f3, 0f3FB8AA3B, %f10;
	fma.rn.f32 	%f12, %f3, 0f32A57060, %f11;
	mov.b32 	%r12, %f8;
	shl.b32 	%r13, %r12, 23;
	mov.b32 	%f13, %r13;
	ex2.approx.ftz.f32 	%f14, %f12;
	mul.f32 	%f15, %f14, %f13;
	st.shared.f32 	[%r4], %f15;
	bra.uni 	$L__BB2_3;
$L__BB2_2:
	mov.b32 	%r11, 0;
	st.shared.u32 	[%r4], %r11;
$L__BB2_3:
	bar.sync 	0;
	setp.lt.u32 	%p2, %r16, 2;
	@%p2 bra 	$L__BB2_7;
$L__BB2_4:
	shr.u32 	%r6, %r16, 1;
	setp.ge.u32 	%p3, %r2, %r6;
	@%p3 bra 	$L__BB2_6;
	shl.b32 	%r14, %r6, 2;
	add.s32 	%r15, %r4, %r14;
	ld.shared.f32 	%f16, [%r15];
	ld.shared.f32 	%f17, [%r4];
	add.f32 	%f18, %f16, %f17;
	st.shared.f32 	[%r4], %f18;
$L__BB2_6:
	bar.sync 	0;
	setp.gt.u32 	%p4, %r16, 3;
	mov.u32 	%r16, %r6;
	@%p4 bra 	$L__BB2_4;
$L__BB2_7:
	setp.ne.s32 	%p5, %r2, 0;
	@%p5 bra 	$L__BB2_9;
	ld.shared.f32 	%f19, [_ZZ15addition_kernelPKfPfifE4temp];
	cvta.to.global.u64 	%rd6, %rd2;
	atom.global.add.f32 	%f20, [%rd6], %f19;
$L__BB2_9:
	ret;

}


// ===== COMPILED SASS (sm_100) =====

	.target	sm_100

	.elftype	@"ET_EXEC"


//--------------------- .note.nv.tkinfo           --------------------------
	.section	.note.nv.tkinfo,"",@"SHT_NOTE"
	.sectionflags	@"SHF_NOTE_NV_TKINFO"
	.tkinfo
        /*0018*/ 	.word	0x00000002
        /*0030*/ 	.string	""
        /*0030*/ 	.string	"ptxas"
        /*0030*/ 	.string	"Cuda compilation tools, release 13.0, V13.0.88"
        /*0030*/ 	.string	"Build cuda_13.0.r13.0/compiler.36424714_0"
        /*0030*/ 	.string	"-arch sm_100 -m 64 "



//--------------------- .note.nv.cuinfo           --------------------------
	.section	.note.nv.cuinfo,"",@"SHT_NOTE"
	.sectionflags	@"SHF_NOTE_NV_CUINFO"
        /*0018*/ 	.short	0x0002
        /*001a*/ 	.short	0x0064
        /*001c*/ 	.short	0x0082
	.zero		2


//--------------------- .nv.info                  --------------------------
	.section	.nv.info,"",@"SHT_CUDA_INFO"
	.align	4


	//----- nvinfo : EIATTR_REGCOUNT
	.align		4
        /*0000*/ 	.byte	0x04, 0x2f
        /*0002*/ 	.short	(.L_1 - .L_0)
	.align		4
.L_0:
        /*0004*/ 	.word	index@(_Z11norm_kernelPKfPfi)
        /*0008*/ 	.word	0x0000000c


	//----- nvinfo : EIATTR_FRAME_SIZE
	.align		4
.L_1:
        /*000c*/ 	.byte	0x04, 0x11
        /*000e*/ 	.short	(.L_3 - .L_2)
	.align		4
.L_2:
        /*0010*/ 	.word	index@(_Z11norm_kernelPKfPfi)
        /*0014*/ 	.word	0x00000000


	//----- nvinfo : EIATTR_REGCOUNT
	.align		4
.L_3:
        /*0018*/ 	.byte	0x04, 0x2f
        /*001a*/ 	.short	(.L_5 - .L_4)
	.align		4
.L_4:
        /*001c*/ 	.word	index@(_Z14softmax_kernelPKfPfS1_if)
        /*0020*/ 	.word	0x00000010


	//----- nvinfo : EIATTR_FRAME_SIZE
	.align		4
.L_5:
        /*0024*/ 	.byte	0x04, 0x11
        /*0026*/ 	.short	(.L_7 - .L_6)
	.align		4
.L_6:
        /*0028*/ 	.word	index@($__internal_0_$__cuda_sm3x_div_rn_noftz_f32_slowpath)
        /*002c*/ 	.word	0x00000000


	//----- nvinfo : EIATTR_FRAME_SIZE
	.align		4
.L_7:
        /*0030*/ 	.byte	0x04, 0x11
        /*0032*/ 	.short	(.L_9 - .L_8)
	.align		4
.L_8:
        /*0034*/ 	.word	index@(_Z14softmax_kernelPKfPfS1_if)
        /*0038*/ 	.word	0x00000000


	//----- nvinfo : EIATTR_REGCOUNT
	.align		4
.L_9:
        /*003c*/ 	.byte	0x04, 0x2f
        /*003e*/ 	.short	(.L_11 - .L_10)
	.align		4
.L_10:
        /*0040*/ 	.word	index@(_Z15addition_kernelPKfPfif)
        /*0044*/ 	.word	0x0000000a


	//----- nvinfo : EIATTR_FRAME_SIZE
	.align		4
.L_11:
        /*0048*/ 	.byte	0x04, 0x11
        /*004a*/ 	.short	(.L_13 - .L_12)
	.align		4
.L_12:
        /*004c*/ 	.word	index@(_Z15addition_kernelPKfPfif)
        /*0050*/ 	.word	0x00000000


	//----- nvinfo : EIATTR_MIN_STACK_SIZE
	.align		4
.L_13:
        /*0054*/ 	.byte	0x04, 0x12
        /*0056*/ 	.short	(.L_15 - .L_14)
	.align		4
.L_14:
        /*0058*/ 	.word	index@(_Z15addition_kernelPKfPfif)
        /*005c*/ 	.word	0x00000000


	//----- nvinfo : EIATTR_MIN_STACK_SIZE
	.align		4
.L_15:
        /*0060*/ 	.byte	0x04, 0x12
        /*0062*/ 	.short	(.L_17 - .L_16)
	.align		4
.L_16:
        /*0064*/ 	.word	index@(_Z14softmax_kernelPKfPfS1_if)
        /*0068*/ 	.word	0x00000000


	//----- nvinfo : EIATTR_MIN_STACK_SIZE
	.align		4
.L_17:
        /*006c*/ 	.byte	0x04, 0x12
        /*006e*/ 	.short	(.L_19 - .L_18)
	.align		4
.L_18:
        /*0070*/ 	.word	index@(_Z11norm_kernelPKfPfi)
        /*0074*/ 	.word	0x00000000
.L_19:


//--------------------- .nv.compat                --------------------------
	.section	.nv.compat,"",@"SHT_CUDA_COMPAT_INFO"
	.align	4
        /*0000*/ 	.byte	0x02, 0x09, 0x00, 0x00, 0x02, 0x02, 0x01, 0x00, 0x02, 0x05, 0x05, 0x00, 0x03, 0x07, 0x01, 0x01
        /*0010*/ 	.byte	0x02, 0x03, 0x00, 0x00, 0x02, 0x06, 0x01, 0x00, 0x04, 0x0b, 0x08, 0x00, 0x01, 0x00, 0x00, 0x00
        /*0020*/ 	.byte	0x00, 0x00, 0x00, 0x00


//--------------------- .nv.info._Z15addition_kernelPKfPfif --------------------------
	.section	.nv.info._Z15addition_kernelPKfPfif,"",@"SHT_CUDA_INFO"
	.sectionflags	@""
	.align	4


	//----- nvinfo : EIATTR_CUDA_API_VERSION
	.align		4
        /*0000*/ 	.byte	0x04, 0x37
        /*0002*/ 	.short	(.L_21 - .L_20)
.L_20:
        /*0004*/ 	.word	0x00000082


	//----- nvinfo : EIATTR_KPARAM_INFO
	.align		4
.L_21:
        /*0008*/ 	.byte	0x04, 0x17
        /*000a*/ 	.short	(.L_23 - .L_22)
.L_22:
        /*000c*/ 	.word	0x00000000
        /*0010*/ 	.short	0x0003
        /*0012*/ 	.short	0x0014
        /*0014*/ 	.byte	0x00, 0xf0, 0x11, 0x00


	//----- nvinfo : EIATTR_KPARAM_INFO
	.align		4
.L_23:
        /*0018*/ 	.byte	0x04, 0x17
        /*001a*/ 	.short	(.L_25 - .L_24)
.L_24:
        /*001c*/ 	.word	0x00000000
        /*0020*/ 	.short	0x0002
        /*0022*/ 	.short	0x0010
        /*0024*/ 	.byte	0x00, 0xf0, 0x11, 0x00


	//----- nvinfo : EIATTR_KPARAM_INFO
	.align		4
.L_25:
        /*0028*/ 	.byte	0x04, 0x17
        /*002a*/ 	.short	(.L_27 - .L_26)
.L_26:
        /*002c*/ 	.word	0x00000000
        /*0030*/ 	.short	0x0001
        /*0032*/ 	.short	0x0008
        /*0034*/ 	.byte	0x00, 0xf5, 0x21, 0x00


	//----- nvinfo : EIATTR_KPARAM_INFO
	.align		4
.L_27:
        /*0038*/ 	.byte	0x04, 0x17
        /*003a*/ 	.short	(.L_29 - .L_28)
.L_28:
        /*003c*/ 	.word	0x00000000
        /*0040*/ 	.short	0x0000
        /*0042*/ 	.short	0x0000
        /*0044*/ 	.byte	0x00, 0xf5, 0x21, 0x00


	//----- nvinfo : EIATTR_SPARSE_MMA_MASK
	.align		4
.L_29:
        /*0048*/ 	.byte	0x03, 0x50
        /*004a*/ 	.short	0x0000


	//----- nvinfo : EIATTR_MAXREG_COUNT
	.align		4
        /*004c*/ 	.byte	0x03, 0x1b
        /*004e*/ 	.short	0x00ff


	//----- nvinfo : EIATTR_NUM_BARRIERS
	.align		4
        /*0050*/ 	.byte	0x02, 0x4c
        /*0052*/ 	.byte	0x01
	.zero		1


	//----- nvinfo : EIATTR_MERCURY_ISA_VERSION
	.align		4
        /*0054*/ 	.byte	0x03, 0x5f
        /*0056*/ 	.short	0x0101


	//----- nvinfo : EIATTR_VRC_CTA_INIT_COUNT
	.align		4
        /*0058*/ 	.byte	0x02, 0x4a
	.zero		1
	.zero		1


	//----- nvinfo : EIATTR_EXIT_INSTR_OFFSETS
	.align		4
        /*005c*/ 	.byte	0x04, 0x1c
        /*005e*/ 	.short	(.L_31 - .L_30)


	//   ....[0]....
.L_30:
        /*0060*/ 	.word	0x000002d0


	//   ....[1]....
        /*0064*/ 	.word	0x00000340


	//----- nvinfo : EIATTR_CBANK_PARAM_SIZE
	.align		4
.L_31:
        /*0068*/ 	.byte	0x03, 0x19
        /*006a*/ 	.short	0x0018


	//----- nvinfo : EIATTR_PARAM_CBANK
	.align		4
        /*006c*/ 	.byte	0x04, 0x0a
        /*006e*/ 	.short	(.L_33 - .L_32)
	.align		4
.L_32:
        /*0070*/ 	.word	index@(.nv.constant0._Z15addition_kernelPKfPfif)
        /*0074*/ 	.short	0x0380
        /*0076*/ 	.short	0x0018


	//----- nvinfo : EIATTR_SW_WAR
	.align		4
.L_33:
        /*0078*/ 	.byte	0x04, 0x36
        /*007a*/ 	.short	(.L_35 - .L_34)
.L_34:
        /*007c*/ 	.word	0x00000008
.L_35:


//--------------------- .nv.info._Z14softmax_kernelPKfPfS1_if --------------------------
	.section	.nv.info._Z14softmax_kernelPKfPfS1_if,"",@"SHT_CUDA_INFO"
	.sectionflags	@""
	.align	4


	//----- nvinfo : EIATTR_CUDA_API_VERSION
	.align		4
        /*0000*/ 	.byte	0x04, 0x37
        /*0002*/ 	.short	(.L_37 - .L_36)
.L_36:
        /*0004*/ 	.word	0x00000082


	//----- nvinfo : EIATTR_KPARAM_INFO
	.align		4
.L_37:
        /*0008*/ 	.byte	0x04, 0x17
        /*000a*/ 	.short	(.L_39 - .L_38)
.L_38:
        /*000c*/ 	.word	0x00000000
        /*0010*/ 	.short	0x0004
        /*0012*/ 	.short	0x001c
        /*0014*/ 	.byte	0x00, 0xf0, 0x11, 0x00


	//----- nvinfo : EIATTR_KPARAM_INFO
	.align		4
.L_39:
        /*0018*/ 	.byte	0x04, 0x17
        /*001a*/ 	.short	(.L_41 - .L_40)
.L_40:
        /*001c*/ 	.word	0x00000000
        /*0020*/ 	.short	0x0003
        /*0022*/ 	.short	0x0018
        /*0024*/ 	.byte	0x00, 0xf0, 0x11, 0x00


	//----- nvinfo : EIATTR_KPARAM_INFO
	.align		4
.L_41:
        /*0028*/ 	.byte	0x04, 0x17
        /*002a*/ 	.short	(.L_43 - .L_42)
.L_42:
        /*002c*/ 	.word	0x00000000
        /*0030*/ 	.short	0x0002
        /*0032*/ 	.short	0x0010
        /*0034*/ 	.byte	0x00, 0xf5, 0x21, 0x00


	//----- nvinfo : EIATTR_KPARAM_INFO
	.align		4
.L_43:
        /*0038*/ 	.byte	0x04, 0x17
        /*003a*/ 	.short	(.L_45 - .L_44)
.L_44:
        /*003c*/ 	.word	0x00000000
        /*0040*/ 	.short	0x0001
        /*0042*/ 	.short	0x0008
        /*0044*/ 	.byte	0x00, 0xf5, 0x21, 0x00


	//----- nvinfo : EIATTR_KPARAM_INFO
	.align		4
.L_45:
        /*0048*/ 	.byte	0x04, 0x17
        /*004a*/ 	.short	(.L_47 - .L_46)
.L_46:
        /*004c*/ 	.word	0x00000000
        /*0050*/ 	.short	0x0000
        /*0052*/ 	.short	0x0000
        /*0054*/ 	.byte	0x00, 0xf5, 0x21, 0x00


	//----- nvinfo : EIATTR_SPARSE_MMA_MASK
	.align		4
.L_47:
        /*0058*/ 	.byte	0x03, 0x50
        /*005a*/ 	.short	0x0000


	//----- nvinfo : EIATTR_MAXREG_COUNT
	.align		4
        /*005c*/ 	.byte	0x03, 0x1b
        /*005e*/ 	.short	0x00ff


	//----- nvinfo : EIATTR_MERCURY_ISA_VERSION
	.align		4
        /*0060*/ 	.byte	0x03, 0x5f
        /*0062*/ 	.short	0x0101


	//----- nvinfo : EIATTR_VRC_CTA_INIT_COUNT
	.align		4
        /*0064*/ 	.byte	0x02, 0x4a
	.zero		1
	.zero		1


	//----- nvinfo : EIATTR_EXIT_INSTR_OFFSETS
	.align		4
        /*0068*/ 	.byte	0x04, 0x1c
        /*006a*/ 	.short	(.L_49 - .L_48)


	//   ....[0]....
.L_48:
        /*006c*/ 	.word	0x00000070


	//   ....[1]....
        /*0070*/ 	.word	0x000002b0


	//----- nvinfo : EIATTR_CRS_STACK_SIZE
	.align		4
.L_49:
        /*0074*/ 	.byte	0x04, 0x1e
        /*0076*/ 	.short	(.L_51 - .L_50)
.L_50:
        /*0078*/ 	.word	0x00000000


	//----- nvinfo : EIATTR_CBANK_PARAM_SIZE
	.align		4
.L_51:
        /*007c*/ 	.byte	0x03, 0x19
        /*007e*/ 	.short	0x0020


	//----- nvinfo : EIATTR_PARAM_CBANK
	.align		4
        /*0080*/ 	.byte	0x04, 0x0a
        /*0082*/ 	.short	(.L_53 - .L_52)
	.align		4
.L_52:
        /*0084*/ 	.word	index@(.nv.constant0._Z14softmax_kernelPKfPfS1_if)
        /*0088*/ 	.short	0x0380
        /*008a*/ 	.short	0x0020


	//----- nvinfo : EIATTR_SW_WAR
	.align		4
.L_53:
        /*008c*/ 	.byte	0x04, 0x36
        /*008e*/ 	.short	(.L_55 - .L_54)
.L_54:
        /*0090*/ 	.word	0x00000008
.L_55:


//--------------------- .nv.info._Z11norm_kernelPKfPfi --------------------------
	.section	.nv.info._Z11norm_kernelPKfPfi,"",@"SHT_CUDA_INFO"
	.sectionflags	@""
	.align	4


	//----- nvinfo : EIATTR_CUDA_API_VERSION
	.align		4
        /*0000*/ 	.byte	0x04, 0x37
        /*0002*/ 	.short	(.L_57 - .L_56)
.L_56:
        /*0004*/ 	.word	0x00000082


	//----- nvinfo : EIATTR_KPARAM_INFO
	.align		4
.L_57:
        /*0008*/ 	.byte	0x04, 0x17
        /*000a*/ 	.short	(.L_59 - .L_58)
.L_58:
        /*000c*/ 	.word	0x00000000
        /*0010*/ 	.short	0x0002
        /*0012*/ 	.short	0x0010
        /*0014*/ 	.byte	0x00, 0xf0, 0x11, 0x00


	//----- nvinfo : EIATTR_KPARAM_INFO
	.align		4
.L_59:
        /*0018*/ 	.byte	0x04, 0x17
        /*001a*/ 	.short	(.L_61 - .L_60)
.L_60:
        /*001c*/ 	.word	0x00000000
        /*0020*/ 	.short	0x0001
        /*0022*/ 	.short	0x0008
        /*0024*/ 	.byte	0x00, 0xf5, 0x21, 0x00


	//----- nvinfo : EIATTR_KPARAM_INFO
	.align		4
.L_61:
        /*0028*/ 	.byte	0x04, 0x17
        /*002a*/ 	.short	(.L_63 - .L_62)
.L_62:
        /*002c*/ 	.word	0x00000000
        /*0030*/ 	.short	0x0000
        /*0032*/ 	.short	0x0000
        /*0034*/ 	.byte	0x00, 0xf5, 0x21, 0x00


	//----- nvinfo : EIATTR_SPARSE_MMA_MASK
	.align		4
.L_63:
        /*0038*/ 	.byte	0x03, 0x50
        /*003a*/ 	.short	0x0000


	//----- nvinfo : EIATTR_MAXREG_COUNT
	.align		4
        /*003c*/ 	.byte	0x03, 0x1b
        /*003e*/ 	.short	0x00ff


	//----- nvinfo : EIATTR_NUM_BARRIERS
	.align		4
        /*0040*/ 	.byte	0x02, 0x4c
        /*0042*/ 	.byte	0x01
	.zero		1


	//----- nvinfo : EIATTR_MERCURY_ISA_VERSION
	.align		4
        /*0044*/ 	.byte	0x03, 0x5f
        /*0046*/ 	.short	0x0101


	//----- nvinfo : EIATTR_VRC_CTA_INIT_COUNT
	.align		4
        /*0048*/ 	.byte	0x02, 0x4a
	.zero		1
	.zero		1


	//----- nvinfo : EIATTR_EXIT_INSTR_OFFSETS
	.align		4
        /*004c*/ 	.byte	0x04, 0x1c
        /*004e*/ 	.short	(.L_65 - .L_64)


	//   ....[0]....
.L_64:
        /*0050*/ 	.word	0x00000210


	//   ....[1]....
        /*0054*/ 	.word	0x00000290


	//----- nvinfo : EIATTR_CBANK_PARAM_SIZE
	.align		4
.L_65:
        /*0058*/ 	.byte	0x03, 0x19
        /*005a*/ 	.short	0x0014


	//----- nvinfo : EIATTR_PARAM_CBANK
	.align		4
        /*005c*/ 	.byte	0x04, 0x0a
        /*005e*/ 	.short	(.L_67 - .L_66)
	.align		4
.L_66:
        /*0060*/ 	.word	index@(.nv.constant0._Z11norm_kernelPKfPfi)
        /*0064*/ 	.short	0x0380
        /*0066*/ 	.short	0x0014


	//----- nvinfo : EIATTR_SW_WAR
	.align		4
.L_67:
        /*0068*/ 	.byte	0x04, 0x36
        /*006a*/ 	.short	(.L_69 - .L_68)
.L_68:
        /*006c*/ 	.word	0x00000008
.L_69:


//--------------------- .nv.callgraph             --------------------------
	.section	.nv.callgraph,"",@"SHT_CUDA_CALLGRAPH"
	.align	4
	.sectionentsize	8
	.align		4
        /*0000*/ 	.word	0x00000000
	.align		4
        /*0004*/ 	.word	0xffffffff
	.align		4
        /*0008*/ 	.word	0x00000000
	.align		4
        /*000c*/ 	.word	0xfffffffe
	.align		4
        /*0010*/ 	.word	0x00000000
	.align		4
        /*0014*/ 	.word	0xfffffffd
	.align		4
        /*0018*/ 	.word	0x00000000
	.align		4
        /*001c*/ 	.word	0xfffffffc


//--------------------- .text._Z15addition_kernelPKfPfif --------------------------
	.section	.text._Z15addition_kernelPKfPfif,"ax",@progbits
	.align	128
        .global         _Z15addition_kernelPKfPfif
        .type           _Z15addition_kernelPKfPfif,@function
        .size           _Z15addition_kernelPKfPfif,(.L_x_21 - _Z15addition_kernelPKfPfif)
        .other          _Z15addition_kernelPKfPfif,@"STO_CUDA_ENTRY STV_DEFAULT"
_Z15addition_kernelPKfPfif:
.text._Z15addition_kernelPKfPfif:
[----:B------:R-:W-:Y:S01]  /*0000*/  LDC R1, c[0x0][0x37c] ;  /* 0x0000df00ff017b82 */ /* 0x000fe20000000800 */
[----:B------:R-:W0:Y:S01]  /*0010*/  S2R R5, SR_CTAID.X ;  /* 0x0000000000057919 */ /* 0x000e220000002500 */
[----:B------:R-:W0:Y:S01]  /*0020*/  LDCU UR8, c[0x0][0x360] ;  /* 0x00006c00ff0877ac */ /* 0x000e220008000800 */
[----:B------:R-:W0:Y:S01]  /*0030*/  S2R R6, SR_TID.X ;  /* 0x0000000000067919 */ /* 0x000e220000002100 */
[----:B------:R-:W1:Y:S01]  /*0040*/  LDCU UR4, c[0x0][0x390] ;  /* 0x00007200ff0477ac */ /* 0x000e620008000800 */
[----:B------:R-:W2:Y:S01]  /*0050*/  LDCU.64 UR6, c[0x0][0x358] ;  /* 0x00006b00ff0677ac */ /* 0x000ea20008000a00 */
[----:B0-----:R-:W-:-:S05]  /*0060*/  IMAD R5, R5, UR8, R6 ;  /* 0x0000000805057c24 */ /* 0x001fca000f8e0206 */
[----:B-1----:R-:W-:-:S13]  /*0070*/  ISETP.GE.AND P1, PT, R5, UR4, PT ;  /* 0x0000000405007c0c */ /* 0x002fda000bf26270 */
[----:B------:R-:W0:Y:S02]  /*0080*/  @!P1 LDC.64 R2, c[0x0][0x380] ;  /* 0x0000e000ff029b82 */ /* 0x000e240000000a00 */
[----:B0-----:R-:W-:-:S06]  /*0090*/  @!P1 IMAD.WIDE R2, R5, 0x4, R2 ;  /* 0x0000000405029825 */ /* 0x001fcc00078e0202 */
[----:B------:R-:W0:Y:S01]  /*00a0*/  @!P1 LDC R5, c[0x0][0x394] ;  /* 0x0000e500ff059b82 */ /* 0x000e220000000800 */
[----:B--2---:R-:W0:Y:S01]  /*00b0*/  @!P1 LDG.E R2, desc[UR6][R2.64] ;  /* 0x0000000602029981 */ /* 0x004e22000c1e1900 */
[----:B------:R-:W-:Y:S01]  /*00c0*/  @!P1 MOV R7, 0x3bbb989d ;  /* 0x3bbb989d00079802 */ /* 0x000fe20000000f00 */
[----:B------:R-:W-:Y:S01]  /*00d0*/  UMOV UR4, 0x400 ;  /* 0x0000040000047882 */ /* 0x000fe20000000000 */
[----:B------:R-:W-:-:S04]  /*00e0*/  ISETP.NE.AND P0, PT, R6, RZ, PT ;  /* 0x000000ff0600720c */ /* 0x000fc80003f05270 */
[----:B------:R-:W1:Y:S02]  /*00f0*/  S2UR UR5, SR_CgaCtaId ;  /* 0x00000000000579c3 */ /* 0x000e640000008800 */
[----:B-1----:R-:W-:Y:S01]  /*0100*/  ULEA UR4, UR5, UR4, 0x18 ;  /* 0x0000000405047291 */ /* 0x002fe2000f8ec0ff */
[----:B0-----:R-:W-:Y:S01]  /*0110*/  @!P1 FADD R0, R2, -R5 ;  /* 0x8000000502009221 */ /* 0x001fe20000000000 */
[----:B------:R-:W-:Y:S02]  /*0120*/  @!P1 MOV R5, 0x437c0000 ;  /* 0x437c000000059802 */ /* 0x000fe40000000f00 */
[----:B------:R-:W-:Y:S01]  /*0130*/  MOV R2, UR8 ;  /* 0x0000000800027c02 */ /* 0x000fe20008000f00 */
[----:B------:R-:W-:-:S03]  /*0140*/  @!P1 FFMA.SAT R4, R0, R7, 0.5 ;  /* 0x3f00000000049423 */ /* 0x000fc60000002007 */
[----:B------:R-:W-:Y:S01]  /*0150*/  ISETP.GE.U32.AND P2, PT, R2, 0x2, PT ;  /* 0x000000020200780c */ /* 0x000fe20003f46070 */
[----:B------:R-:W-:-:S04]  /*0160*/  @!P1 FFMA.RM R4, R4, R5, 12582913 ;  /* 0x4b40000104049423 */ /* 0x000fc80000004005 */
[C---:B------:R-:W-:Y:S01]  /*0170*/  @!P1 FADD R5, R4.reuse, -12583039 ;  /* 0xcb40007f04059421 */ /* 0x040fe20000000000 */
[----:B------:R-:W-:-:S03]  /*0180*/  @!P1 SHF.L.U32 R4, R4, 0x17, RZ ;  /* 0x0000001704049819 */ /* 0x000fc600000006ff */
[----:B------:R-:W-:-:S04]  /*0190*/  @!P1 FFMA R5, R0, 1.4426950216293334961, -R5 ;  /* 0x3fb8aa3b00059823 */ /* 0x000fc80000000805 */
[----:B------:R-:W-:Y:S01]  /*01a0*/  @!P1 FFMA R5, R0, 1.925963033500011079e-08, R5 ;  /* 0x32a5706000059823 */ /* 0x000fe20000000005 */
[----:B------:R-:W-:-:S05]  /*01b0*/  LEA R0, R6, UR4, 0x2 ;  /* 0x0000000406007c11 */ /* 0x000fca000f8e10ff */
[----:B------:R-:W0:Y:S02]  /*01c0*/  @!P1 MUFU.EX2 R5, R5 ;  /* 0x0000000500059308 */ /* 0x000e240000000800 */
[----:B0-----:R-:W-:-:S05]  /*01d0*/  @!P1 FMUL R3, R4, R5 ;  /* 0x0000000504039220 */ /* 0x001fca0000400000 */
[----:B------:R0:W-:Y:S04]  /*01e0*/  @!P1 STS [R0], R3 ;  /* 0x0000000300009388 */ /* 0x0001e80000000800 */
[----:B------:R0:W-:Y:S01]  /*01f0*/  @P1 STS [R0], RZ ;  /* 0x000000ff00001388 */ /* 0x0001e20000000800 */
[----:B------:R-:W-:Y:S06]  /*0200*/  BAR.SYNC.DEFER_BLOCKING 0x0 ;  /* 0x0000000000007b1d */ /* 0x000fec0000010000 */
[----:B------:R-:W-:Y:S05]  /*0210*/  @!P2 BRA `(.L_x_0) ;  /* 0x00000000002ca947 */ /* 0x000fea0003800000 */
.L_x_1:
[----:B------:R-:W-:-:S04]  /*0220*/  SHF.R.U32.HI R7, RZ, 0x1, R2 ;  /* 0x00000001ff077819 */ /* 0x000fc80000011602 */
[----:B------:R-:W-:-:S13]  /*0230*/  ISETP.GE.U32.AND P1, PT, R6, R7, PT ;  /* 0x000000070600720c */ /* 0x000fda0003f26070 */
[----:B0-----:R-:W-:Y:S01]  /*0240*/  @!P1 LEA R3, R7, R0, 0x2 ;  /* 0x0000000007039211 */ /* 0x001fe200078e10ff */
[----:B------:R-:W-:Y:S05]  /*0250*/  @!P1 LDS R4, [R0] ;  /* 0x0000000000049984 */ /* 0x000fea0000000800 */
[----:B------:R-:W0:Y:S02]  /*0260*/  @!P1 LDS R3, [R3] ;  /* 0x0000000003039984 */ /* 0x000e240000000800 */
[----:B0-----:R-:W-:-:S05]  /*0270*/  @!P1 FADD R5, R3, R4 ;  /* 0x0000000403059221 */ /* 0x001fca0000000000 */
[----:B------:R1:W-:Y:S01]  /*0280*/  @!P1 STS [R0], R5 ;  /* 0x0000000500009388 */ /* 0x0003e20000000800 */
[----:B------:R-:W-:Y:S01]  /*0290*/  BAR.SYNC.DEFER_BLOCKING 0x0 ;  /* 0x0000000000007b1d */ /* 0x000fe20000010000 */
[----:B------:R-:W-:Y:S02]  /*02a0*/  ISETP.GT.U32.AND P1, PT, R2, 0x3, PT ;  /* 0x000000030200780c */ /* 0x000fe40003f24070 */
[----:B------:R-:W-:-:S11]  /*02b0*/  MOV R2, R7 ;  /* 0x0000000700027202 */ /* 0x000fd60000000f00 */
[----:B-1----:R-:W-:Y:S05]  /*02c0*/  @P1 BRA `(.L_x_1) ;  /* 0xfffffffc00d41947 */ /* 0x002fea000383ffff */
.L_x_0:
[----:B------:R-:W-:Y:S05]  /*02d0*/  @P0 EXIT ;  /* 0x000000000000094d */ /* 0x000fea0003800000 */
[----:B------:R-:W1:Y:S01]  /*02e0*/  S2UR UR5, SR_CgaCtaId ;  /* 0x00000000000579c3 */ /* 0x000e620000008800 */
[----:B------:R-:W-:-:S07]  /*02f0*/  UMOV UR4, 0x400 ;  /* 0x0000040000047882 */ /* 0x000fce0000000000 */
[----:B0-----:R-:W0:Y:S01]  /*0300*/  LDC.64 R2, c[0x0][0x388] ;  /* 0x0000e200ff027b82 */ /* 0x001e220000000a00 */
[----:B-1----:R-:W-:-:S09]  /*0310*/  ULEA UR4, UR5, UR4, 0x18 ;  /* 0x0000000405047291 */ /* 0x002fd2000f8ec0ff */
[----:B------:R-:W0:Y:S04]  /*0320*/  LDS R5, [UR4] ;  /* 0x00000004ff057984 */ /* 0x000e280008000800 */
[----:B0-----:R-:W-:Y:S01]  /*0330*/  REDG.E.ADD.F32.FTZ.RN.STRONG.GPU desc[UR6][R2.64], R5 ;  /* 0x00000005020079a6 */ /* 0x001fe2000c12f306 */
[----:B------:R-:W-:Y:S05]  /*0340*/  EXIT ;  /* 0x000000000000794d */ /* 0x000fea0003800000 */
.L_x_2:
[----:B------:R-:W-:-:S00]  /*0350*/  BRA `(.L_x_2) ;  /* 0xfffffffc00fc7947 */ /* 0x000fc0000383ffff */
[----:B------:R-:W-:-:S00]  /*0360*/  NOP ;  /* 0x0000000000007918 */ /* 0x000fc00000000000 */
        /* <DEDUP_REMOVED lines=9> */
.L_x_21:


//--------------------- .text._Z14softmax_kernelPKfPfS1_if --------------------------
	.section	.text._Z14softmax_kernelPKfPfS1_if,"ax",@progbits
	.align	128
        .global         _Z14softmax_kernelPKfPfS1_if
        .type           _Z14softmax_kernelPKfPfS1_if,@function
        .size           _Z14softmax_kernelPKfPfS1_if,(.L_x_20 - _Z14softmax_kernelPKfPfS1_if)
        .other          _Z14softmax_kernelPKfPfS1_if,@"STO_CUDA_ENTRY STV_DEFAULT"
_Z14softmax_kernelPKfPfS1_if:
.text._Z14softmax_kernelPKfPfS1_if:
[----:B------:R-:W-:Y:S01]  /*0000*/  LDC R1, c[0x0][0x37c] ;  /* 0x0000df00ff017b82 */ /* 0x000fe20000000800 */
[----:B------:R-:W0:Y:S01]  /*0010*/  S2R R2, SR_CTAID.X ;  /* 0x0000000000027919 */ /* 0x000e220000002500 */
[----:B------:R-:W0:Y:S01]  /*0020*/  LDCU UR4, c[0x0][0x360] ;  /* 0x00006c00ff0477ac */ /* 0x000e220008000800 */
[----:B------:R-:W0:Y:S01]  /*0030*/  S2R R3, SR_TID.X ;  /* 0x0000000000037919 */ /* 0x000e220000002100 */
[----:B------:R-:W1:Y:S01]  /*0040*/  LDCU UR5, c[0x0][0x398] ;  /* 0x00007300ff0577ac */ /* 0x000e620008000800 */
[----:B0-----:R-:W-:-:S05]  /*0050*/  IMAD R2, R2, UR4, R3 ;  /* 0x0000000402027c24 */ /* 0x001fca000f8e0203 */
[----:B-1----:R-:W-:-:S13]  /*0060*/  ISETP.GE.AND P0, PT, R2, UR5, PT ;  /* 0x0000000502007c0c */ /* 0x002fda000bf06270 */
[----:B------:R-:W-:Y:S05]  /*0070*/  @P0 EXIT ;  /* 0x000000000000094d */ /* 0x000fea0003800000 */
[----:B------:R-:W0:Y:S01]  /*0080*/  LDC.64 R6, c[0x0][0x380] ;  /* 0x0000e000ff067b82 */ /* 0x000e220000000a00 */
[----:B------:R-:W1:Y:S01]  /*0090*/  LDCU.64 UR4, c[0x0][0x358] ;  /* 0x00006b00ff0477ac */ /* 0x000e620008000a00 */
[----:B------:R-:W2:Y:S06]  /*00a0*/  LDCU UR6, c[0x0][0x39c] ;  /* 0x00007380ff0677ac */ /* 0x000eac0008000800 */
[----:B------:R-:W3:Y:S01]  /*00b0*/  LDC.64 R4, c[0x0][0x390] ;  /* 0x0000e400ff047b82 */ /* 0x000ee20000000a00 */
[----:B0-----:R-:W-:-:S06]  /*00c0*/  IMAD.WIDE R6, R2, 0x4, R6 ;  /* 0x0000000402067825 */ /* 0x001fcc00078e0206 */
[----:B-1----:R-:W2:Y:S04]  /*00d0*/  LDG.E R6, desc[UR4][R6.64] ;  /* 0x0000000406067981 */ /* 0x002ea8000c1e1900 */
[----:B---3--:R-:W3:Y:S01]  /*00e0*/  LDG.E R4, desc[UR4][R4.64] ;  /* 0x0000000404047981 */ /* 0x008ee2000c1e1900 */
[----:B------:R-:W-:Y:S01]  /*00f0*/  IMAD.MOV.U32 R3, RZ, RZ, 0x3bbb989d ;  /* 0x3bbb989dff037424 */ /* 0x000fe200078e00ff */
[----:B------:R-:W-:Y:S01]  /*0100*/  BSSY.RECONVERGENT B0, `(.L_x_3) ;  /* 0x0000017000007945 */ /* 0x000fe20003800200 */
[----:B------:R-:W-:Y:S02]  /*0110*/  IMAD.MOV.U32 R8, RZ, RZ, 0x437c0000 ;  /* 0x437c0000ff087424 */ /* 0x000fe400078e00ff */
[----:B--2---:R-:W-:-:S04]  /*0120*/  FADD R0, R6, -UR6 ;  /* 0x8000000606007e21 */ /* 0x004fc80008000000 */
[----:B------:R-:W-:-:S04]  /*0130*/  FFMA.SAT R3, R0, R3, 0.5 ;  /* 0x3f00000000037423 */ /* 0x000fc80000002003 */
[----:B------:R-:W-:Y:S01]  /*0140*/  FFMA.RM R8, R3, R8, 12582913 ;  /* 0x4b40000103087423 */ /* 0x000fe20000004008 */
[----:B---3--:R-:W-:-:S03]  /*0150*/  FMNMX R3, R4, 9.9999999392252902908e-09, !PT ;  /* 0x322bcc7704037809 */ /* 0x008fc60007800000 */
[----:B------:R-:W-:Y:S01]  /*0160*/  FADD R9, R8, -12583039 ;  /* 0xcb40007f08097421 */ /* 0x000fe20000000000 */
[----:B------:R-:W0:Y:S03]  /*0170*/  MUFU.RCP R10, R3 ;  /* 0x00000003000a7308 */ /* 0x000e260000001000 */
[----:B------:R-:W-:-:S04]  /*0180*/  FFMA R9, R0, 1.4426950216293334961, -R9 ;  /* 0x3fb8aa3b00097823 */ /* 0x000fc80000000809 */
[----:B------:R-:W-:Y:S01]  /*0190*/  FFMA R9, R0, 1.925963033500011079e-08, R9 ;  /* 0x32a5706000097823 */ /* 0x000fe20000000009 */
[----:B------:R-:W-:-:S05]  /*01a0*/  IMAD.SHL.U32 R0, R8, 0x800000, RZ ;  /* 0x0080000008007824 */ /* 0x000fca00078e00ff */
[----:B------:R-:W1:Y:S01]  /*01b0*/  MUFU.EX2 R9, R9 ;  /* 0x0000000900097308 */ /* 0x000e620000000800 */
[----:B0-----:R-:W-:-:S04]  /*01c0*/  FFMA R5, -R3, R10, 1 ;  /* 0x3f80000003057423 */ /* 0x001fc8000000010a */
[----:B------:R-:W-:Y:S01]  /*01d0*/  FFMA R5, R10, R5, R10 ;  /* 0x000000050a057223 */ /* 0x000fe2000000000a */
[----:B-1----:R-:W-:-:S04]  /*01e0*/  FMUL R0, R0, R9 ;  /* 0x0000000900007220 */ /* 0x002fc80000400000 */
[----:B------:R-:W0:Y:S01]  /*01f0*/  FCHK P0, R0, R3 ;  /* 0x0000000300007302 */ /* 0x000e220000000000 */
[----:B------:R-:W-:-:S04]  /*0200*/  FFMA R4, R0, R5, RZ ;  /* 0x0000000500047223 */ /* 0x000fc800000000ff */
[----:B------:R-:W-:-:S04]  /*0210*/  FFMA R6, -R3, R4, R0 ;  /* 0x0000000403067223 */ /* 0x000fc80000000100 */
[----:B------:R-:W-:Y:S01]  /*0220*/  FFMA R7, R5, R6, R4 ;  /* 0x0000000605077223 */ /* 0x000fe20000000004 */
[----:B0-----:R-:W-:Y:S06]  /*0230*/  @!P0 BRA `(.L_x_4) ;  /* 0x00000000000c8947 */ /* 0x001fec0003800000 */
[----:B------:R-:W-:-:S07]  /*0240*/  MOV R4, 0x260 ;  /* 0x0000026000047802 */ /* 0x000fce0000000f00 */
[----:B------:R-:W-:Y:S05]  /*0250*/  CALL.REL.NOINC `($__internal_0_$__cuda_sm3x_div_rn_noftz_f32_slowpath) ;  /* 0x0000000000187944 */ /* 0x000fea0003c00000 */
[----:B------:R-:W-:-:S07]  /*0260*/  IMAD.MOV.U32 R7, RZ, RZ, R0 ;  /* 0x000000ffff077224 */ /* 0x000fce00078e0000 */
.L_x_4:
[----:B------:R-:W-:Y:S05]  /*0270*/  BSYNC.RECONVERGENT B0 ;  /* 0x0000000000007941 */ /* 0x000fea0003800200 */
.L_x_3:
[----:B------:R-:W0:Y:S02]  /*0280*/  LDC.64 R4, c[0x0][0x388] ;  /* 0x0000e200ff047b82 */ /* 0x000e240000000a00 */
[----:B0-----:R-:W-:-:S05]  /*0290*/  IMAD.WIDE R2, R2, 0x4, R4 ;  /* 0x0000000402027825 */ /* 0x001fca00078e0204 */
[----:B------:R-:W-:Y:S01]  /*02a0*/  STG.E desc[UR4][R2.64], R7 ;  /* 0x0000000702007986 */ /* 0x000fe2000c101904 */
[----:B------:R-:W-:Y:S05]  /*02b0*/  EXIT ;  /* 0x000000000000794d */ /* 0x000fea0003800000 */
        .weak           $__internal_0_$__cuda_sm3x_div_rn_noftz_f32_slowpath
        .type           $__internal_0_$__cuda_sm3x_div_rn_noftz_f32_slowpath,@function
        .size           $__internal_0_$__cuda_sm3x_div_rn_noftz_f32_slowpath,(.L_x_20 - $__internal_0_$__cuda_sm3x_div_rn_noftz_f32_slowpath)
$__internal_0_$__cuda_sm3x_div_rn_noftz_f32_slowpath:
[--C-:B------:R-:W-:Y:S01]  /*02c0*/  SHF.R.U32.HI R6, RZ, 0x17, R3.reuse ;  /* 0x00000017ff067819 */ /* 0x100fe20000011603 */
[----:B------:R-:W-:Y:S01]  /*02d0*/  BSSY.RECONVERGENT B1, `(.L_x_5) ;  /* 0x0000064000017945 */ /* 0x000fe20003800200 */
[--C-:B------:R-:W-:Y:S01]  /*02e0*/  SHF.R.U32.HI R5, RZ, 0x17, R0.reuse ;  /* 0x00000017ff057819 */ /* 0x100fe20000011600 */
[----:B------:R-:W-:Y:S01]  /*02f0*/  IMAD.MOV.U32 R7, RZ, RZ, R0 ;  /* 0x000000ffff077224 */ /* 0x000fe200078e0000 */
[----:B------:R-:W-:Y:S01]  /*0300*/  LOP3.LUT R6, R6, 0xff, RZ, 0xc0, !PT ;  /* 0x000000ff06067812 */ /* 0x000fe200078ec0ff */
[----:B------:R-:W-:Y:S01]  /*0310*/  IMAD.MOV.U32 R8, RZ, RZ, R3 ;  /* 0x000000ffff087224 */ /* 0x000fe200078e0003 */
[----:B------:R-:W-:-:S03]  /*0320*/  LOP3.LUT R5, R5, 0xff, RZ, 0xc0, !PT ;  /* 0x000000ff05057812 */ /* 0x000fc600078ec0ff */
[----:B------:R-:W-:Y:S02]  /*0330*/  VIADD R11, R6, 0xffffffff ;  /* 0xffffffff060b7836 */ /* 0x000fe40000000000 */
[----:B------:R-:W-:-:S03]  /*0340*/  VIADD R10, R5, 0xffffffff ;  /* 0xffffffff050a7836 */ /* 0x000fc60000000000 */
[----:B------:R-:W-:-:S04]  /*0350*/  ISETP.GT.U32.AND P0, PT, R11, 0xfd, PT ;  /* 0x000000fd0b00780c */ /* 0x000fc80003f04070 */
[----:B------:R-:W-:-:S13]  /*0360*/  ISETP.GT.U32.OR P0, PT, R10, 0xfd, P0 ;  /* 0x000000fd0a00780c */ /* 0x000fda0000704470 */
[----:B------:R-:W-:Y:S01]  /*0370*/  @!P0 IMAD.MOV.U32 R9, RZ, RZ, RZ ;  /* 0x000000ffff098224 */ /* 0x000fe200078e00ff */
[----:B------:R-:W-:Y:S06]  /*0380*/  @!P0 BRA `(.L_x_6) ;  /* 0x00000000005c8947 */ /* 0x000fec0003800000 */
[----:B------:R-:W-:Y:S02]  /*0390*/  FSETP.GTU.FTZ.AND P0, PT, |R0|, +INF , PT ;  /* 0x7f8000000000780b */ /* 0x000fe40003f1c200 */
[----:B------:R-:W-:-:S04]  /*03a0*/  FSETP.GTU.FTZ.AND P1, PT, |R3|, +INF , PT ;  /* 0x7f8000000300780b */ /* 0x000fc80003f3c200 */
[----:B------:R-:W-:-:S13]  /*03b0*/  PLOP3.LUT P0, PT, P0, P1, PT, 0xf8, 0x8f ;  /* 0x00000000008f781c */ /* 0x000fda0000703f70 */
[----:B------:R-:W-:Y:S05]  /*03c0*/  @P0 BRA `(.L_x_7) ;  /* 0x00000004004c0947 */ /* 0x000fea0003800000 */
[----:B------:R-:W-:-:S13]  /*03d0*/  LOP3.LUT P0, RZ, R8, 0x7fffffff, R7, 0xc8, !PT ;  /* 0x7fffffff08ff7812 */ /* 0x000fda000780c807 */
[----:B------:R-:W-:Y:S05]  /*03e0*/  @!P0 BRA `(.L_x_8) ;  /* 0x00000004003c8947 */ /* 0x000fea0003800000 */
[C---:B------:R-:W-:Y:S02]  /*03f0*/  FSETP.NEU.FTZ.AND P2, PT, |R0|.reuse, +INF , PT ;  /* 0x7f8000000000780b */ /* 0x040fe40003f5d200 */
[----:B------:R-:W-:Y:S02]  /*0400*/  FSETP.NEU.FTZ.AND P1, PT, |R3|, +INF , PT ;  /* 0x7f8000000300780b */ /* 0x000fe40003f3d200 */
[----:B------:R-:W-:-:S11]  /*0410*/  FSETP.NEU.FTZ.AND P0, PT, |R0|, +INF , PT ;  /* 0x7f8000000000780b */ /* 0x000fd60003f1d200 */
[----:B------:R-:W-:Y:S05]  /*0420*/  @!P1 BRA !P2, `(.L_x_8) ;  /* 0x00000004002c9947 */ /* 0x000fea0005000000 */
[----:B------:R-:W-:-:S04]  /*0430*/  LOP3.LUT P2, RZ, R7, 0x7fffffff, RZ, 0xc0, !PT ;  /* 0x7fffffff07ff7812 */ /* 0x000fc8000784c0ff */
[----:B------:R-:W-:-:S13]  /*0440*/  PLOP3.LUT P1, PT, P1, P2, PT, 0x2f, 0xf2 ;  /* 0x0000000000f2781c */ /* 0x000fda0000f24577 */
[----:B------:R-:W-:Y:S05]  /*0450*/  @P1 BRA `(.L_x_9) ;  /* 0x0000000400181947 */ /* 0x000fea0003800000 */
[----:B------:R-:W-:-:S04]  /*0460*/  LOP3.LUT P1, RZ, R8, 0x7fffffff, RZ, 0xc0, !PT ;  /* 0x7fffffff08ff7812 */ /* 0x000fc8000782c0ff */
[----:B------:R-:W-:-:S13]  /*0470*/  PLOP3.LUT P0, PT, P0, P1, PT, 0x2f, 0xf2 ;  /* 0x0000000000f2781c */ /* 0x000fda0000702577 */
[----:B------:R-:W-:Y:S05]  /*0480*/  @P0 BRA `(.L_x_10) ;  /* 0x0000000400000947 */ /* 0x000fea0003800000 */
[----:B------:R-:W-:Y:S02]  /*0490*/  ISETP.GE.AND P0, PT, R10, RZ, PT ;  /* 0x000000ff0a00720c */ /* 0x000fe40003f06270 */
[----:B------:R-:W-:-:S11]  /*04a0*/  ISETP.GE.AND P1, PT, R11, RZ, PT ;  /* 0x000000ff0b00720c */ /* 0x000fd60003f26270 */
[----:B------:R-:W-:Y:S02]  /*04b0*/  @P0 IMAD.MOV.U32 R9, RZ, RZ, RZ ;  /* 0x000000ffff090224 */ /* 0x000fe400078e00ff */
[----:B------:R-:W-:Y:S01]  /*04c0*/  @!P0 FFMA R7, R0, 1.84467440737095516160e+19, RZ ;  /* 0x5f80000000078823 */ /* 0x000fe200000000ff */
[----:B------:R-:W-:Y:S02]  /*04d0*/  @!P0 IMAD.MOV.U32 R9, RZ, RZ, -0x40 ;  /* 0xffffffc0ff098424 */ /* 0x000fe400078e00ff */
[----:B------:R-:W-:-:S03]  /*04e0*/  @!P1 FFMA R8, R3, 1.84467440737095516160e+19, RZ ;  /* 0x5f80000003089823 */ /* 0x000fc600000000ff */
[----:B------:R-:W-:-:S07]  /*04f0*/  @!P1 IADD3 R9, PT, PT, R9, 0x40, RZ ;  /* 0x0000004009099810 */ /* 0x000fce0007ffe0ff */
.L_x_6:
[----:B------:R-:W-:Y:S01]  /*0500*/  LEA R3, R6, 0xc0800000, 0x17 ;  /* 0xc080000006037811 */ /* 0x000fe200078eb8ff */
[----:B------:R-:W-:Y:S01]  /*0510*/  VIADD R5, R5, 0xffffff81 ;  /* 0xffffff8105057836 */ /* 0x000fe20000000000 */
[----:B------:R-:W-:Y:S03]  /*0520*/  BSSY.RECONVERGENT B2, `(.L_x_11) ;  /* 0x0000035000027945 */ /* 0x000fe60003800200 */
[----:B------:R-:W-:Y:S01]  /*0530*/  IMAD.IADD R3, R8, 0x1, -R3 ;  /* 0x0000000108037824 */ /* 0x000fe200078e0a03 */
[C---:B------:R-:W-:Y:S01]  /*0540*/  IADD3 R6, PT, PT, R5.reuse, 0x7f, -R6 ;  /* 0x0000007f05067810 */ /* 0x040fe20007ffe806 */
[----:B------:R-:W-:Y:S02]  /*0550*/  IMAD R0, R5, -0x800000, R7 ;  /* 0xff80000005007824 */ /* 0x000fe400078e0207 */
[----:B------:R-:W0:Y:S01]  /*0560*/  MUFU.RCP R8, R3 ;  /* 0x0000000300087308 */ /* 0x000e220000001000 */
[----:B------:R-:W-:Y:S01]  /*0570*/  FADD.FTZ R11, -R3, -RZ ;  /* 0x800000ff030b7221 */ /* 0x000fe20000010100 */
[----:B------:R-:W-:-:S03]  /*0580*/  IMAD.IADD R6, R6, 0x1, R9 ;  /* 0x0000000106067824 */ /* 0x000fc600078e0209 */
[----:B0-----:R-:W-:-:S04]  /*0590*/  FFMA R13, R8, R11, 1 ;  /* 0x3f800000080d7423 */ /* 0x001fc8000000000b */
[----:B------:R-:W-:-:S04]  /*05a0*/  FFMA R10, R8, R13, R8 ;  /* 0x0000000d080a7223 */ /* 0x000fc80000000008 */
[----:B------:R-:W-:-:S04]  /*05b0*/  FFMA R7, R0, R10, RZ ;  /* 0x0000000a00077223 */ /* 0x000fc800000000ff */
[----:B------:R-:W-:-:S04]  /*05c0*/  FFMA R8, R11, R7, R0 ;  /* 0x000000070b087223 */ /* 0x000fc80000000000 */
[----:B------:R-:W-:-:S04]  /*05d0*/  FFMA R7, R10, R8, R7 ;  /* 0x000000080a077223 */ /* 0x000fc80000000007 */
[----:B------:R-:W-:-:S04]  /*05e0*/  FFMA R8, R11, R7, R0 ;  /* 0x000000070b087223 */ /* 0x000fc80000000000 */
[----:B------:R-:W-:-:S05]  /*05f0*/  FFMA R0, R10, R8, R7 ;  /* 0x000000080a007223 */ /* 0x000fca0000000007 */
[----:B------:R-:W-:-:S04]  /*0600*/  SHF.R.U32.HI R3, RZ, 0x17, R0 ;  /* 0x00000017ff037819 */ /* 0x000fc80000011600 */
[----:B------:R-:W-:-:S05]  /*0610*/  LOP3.LUT R3, R3, 0xff, RZ, 0xc0, !PT ;  /* 0x000000ff03037812 */ /* 0x000fca00078ec0ff */
[----:B------:R-:W-:-:S04]  /*0620*/  IMAD.IADD R9, R3, 0x1, R6 ;  /* 0x0000000103097824 */ /* 0x000fc800078e0206 */
[----:B------:R-:W-:-:S05]  /*0630*/  VIADD R3, R9, 0xffffffff ;  /* 0xffffffff09037836 */ /* 0x000fca0000000000 */
[----:B------:R-:W-:-:S13]  /*0640*/  ISETP.GE.U32.AND P0, PT, R3, 0xfe, PT ;  /* 0x000000fe0300780c */ /* 0x000fda0003f06070 */
[----:B------:R-:W-:Y:S05]  /*0650*/  @!P0 BRA `(.L_x_12) ;  /* 0x0000000000808947 */ /* 0x000fea0003800000 */
[----:B------:R-:W-:-:S13]  /*0660*/  ISETP.GT.AND P0, PT, R9, 0xfe, PT ;  /* 0x000000fe0900780c */ /* 0x000fda0003f04270 */
[----:B------:R-:W-:Y:S05]  /*0670*/  @P0 BRA `(.L_x_13) ;  /* 0x00000000006c0947 */ /* 0x000fea0003800000 */
[----:B------:R-:W-:-:S13]  /*0680*/  ISETP.GE.AND P0, PT, R9, 0x1, PT ;  /* 0x000000010900780c */ /* 0x000fda0003f06270 */
[----:B------:R-:W-:Y:S05]  /*0690*/  @P0 BRA `(.L_x_14) ;  /* 0x0000000000740947 */ /* 0x000fea0003800000 */
[----:B------:R-:W-:Y:S02]  /*06a0*/  ISETP.GE.AND P0, PT, R9, -0x18, PT ;  /* 0xffffffe80900780c */ /* 0x000fe40003f06270 */
[----:B------:R-:W-:-:S11]  /*06b0*/  LOP3.LUT R0, R0, 0x80000000, RZ, 0xc0, !PT ;  /* 0x8000000000007812 */ /* 0x000fd600078ec0ff */
[----:B------:R-:W-:Y:S05]  /*06c0*/  @!P0 BRA `(.L_x_14) ;  /* 0x0000000000688947 */ /* 0x000fea0003800000 */
[CCC-:B------:R-:W-:Y:S01]  /*06d0*/  FFMA.RZ R3, R10.reuse, R8.reuse, R7.reuse ;  /* 0x000000080a037223 */ /* 0x1c0fe2000000c007 */
[CCC-:B------:R-:W-:Y:S01]  /*06e0*/  FFMA.RM R6, R10.reuse, R8.reuse, R7.reuse ;  /* 0x000000080a067223 */ /* 0x1c0fe20000004007 */
[C---:B------:R-:W-:Y:S02]  /*06f0*/  ISETP.NE.AND P2, PT, R9.reuse, RZ, PT ;  /* 0x000000ff0900720c */ /* 0x040fe40003f45270 */
[----:B------:R-:W-:Y:S02]  /*0700*/  ISETP.NE.AND P1, PT, R9, RZ, PT ;  /* 0x000000ff0900720c */ /* 0x000fe40003f25270 */
[----:B------:R-:W-:Y:S01]  /*0710*/  LOP3.LUT R5, R3, 0x7fffff, RZ, 0xc0, !PT ;  /* 0x007fffff03057812 */ /* 0x000fe200078ec0ff */
[----:B------:R-:W-:Y:S01]  /*0720*/  FFMA.RP R3, R10, R8, R7 ;  /* 0x000000080a037223 */ /* 0x000fe20000008007 */
[----:B------:R-:W-:Y:S01]  /*0730*/  IADD3 R8, PT, PT, R9, 0x20, RZ ;  /* 0x0000002009087810 */ /* 0x000fe20007ffe0ff */
[----:B------:R-:W-:Y:S01]  /*0740*/  IMAD.MOV R7, RZ, RZ, -R9 ;  /* 0x000000ffff077224 */ /* 0x000fe200078e0a09 */
[----:B------:R-:W-:-:S02]  /*0750*/  LOP3.LUT R5, R5, 0x800000, RZ, 0xfc, !PT ;  /* 0x0080000005057812 */ /* 0x000fc400078efcff */
[----:B------:R-:W-:Y:S02]  /*0760*/  FSETP.NEU.FTZ.AND P0, PT, R3, R6, PT ;  /* 0x000000060300720b */ /* 0x000fe40003f1d000 */
[----:B------:R-:W-:Y:S02]  /*0770*/  SHF.L.U32 R8, R5, R8, RZ ;  /* 0x0000000805087219 */ /* 0x000fe400000006ff */
[----:B------:R-:W-:Y:S02]  /*0780*/  SEL R6, R7, RZ, P2 ;  /* 0x000000ff07067207 */ /* 0x000fe40001000000 */
[----:B------:R-:W-:Y:S02]  /*0790*/  ISETP.NE.AND P1, PT, R8, RZ, P1 ;  /* 0x000000ff0800720c */ /* 0x000fe40000f25270 */
[----:B------:R-:W-:Y:S02]  /*07a0*/  SHF.R.U32.HI R6, RZ, R6, R5 ;  /* 0x00000006ff067219 */ /* 0x000fe40000011605 */
[----:B------:R-:W-:-:S02]  /*07b0*/  PLOP3.LUT P0, PT, P0, P1, PT, 0xf8, 0x8f ;  /* 0x00000000008f781c */ /* 0x000fc40000703f70 */
[----:B------:R-:W-:Y:S02]  /*07c0*/  SHF.R.U32.HI R8, RZ, 0x1, R6 ;  /* 0x00000001ff087819 */ /* 0x000fe40000011606 */
[----:B------:R-:W-:-:S04]  /*07d0*/  SEL R3, RZ, 0x1, !P0 ;  /* 0x00000001ff037807 */ /* 0x000fc80004000000 */
[----:B------:R-:W-:-:S04]  /*07e0*/  LOP3.LUT R3, R3, 0x1, R8, 0xf8, !PT ;  /* 0x0000000103037812 */ /* 0x000fc800078ef808 */
[----:B------:R-:W-:-:S05]  /*07f0*/  LOP3.LUT R3, R3, R6, RZ, 0xc0, !PT ;  /* 0x0000000603037212 */ /* 0x000fca00078ec0ff */
[----:B------:R-:W-:-:S05]  /*0800*/  IMAD.IADD R3, R8, 0x1, R3 ;  /* 0x0000000108037824 */ /* 0x000fca00078e0203 */
[----:B------:R-:W-:Y:S01]  /*0810*/  LOP3.LUT R0, R3, R0, RZ, 0xfc, !PT ;  /* 0x0000000003007212 */ /* 0x000fe200078efcff */
[----:B------:R-:W-:Y:S06]  /*0820*/  BRA `(.L_x_14) ;  /* 0x0000000000107947 */ /* 0x000fec0003800000 */
.L_x_13:
[----:B------:R-:W-:-:S04]  /*0830*/  LOP3.LUT R0, R0, 0x80000000, RZ, 0xc0, !PT ;  /* 0x8000000000007812 */ /* 0x000fc800078ec0ff */
[----:B------:R-:W-:Y:S01]  /*0840*/  LOP3.LUT R0, R0, 0x7f800000, RZ, 0xfc, !PT ;  /* 0x7f80000000007812 */ /* 0x000fe200078efcff */
[----:B------:R-:W-:Y:S06]  /*0850*/  BRA `(.L_x_14) ;  /* 0x0000000000047947 */ /* 0x000fec0003800000 */
.L_x_12:
[----:B------:R-:W-:-:S07]  /*0860*/  IMAD R0, R6, 0x800000, R0 ;  /* 0x0080000006007824 */ /* 0x000fce00078e0200 */
.L_x_14:
[----:B------:R-:W-:Y:S05]  /*0870*/  BSYNC.RECONVERGENT B2 ;  /* 0x0000000000027941 */ /* 0x000fea0003800200 */
.L_x_11:
[----:B------:R-:W-:Y:S05]  /*0880*/  BRA `(.L_x_15) ;  /* 0x0000000000207947 */ /* 0x000fea0003800000 */
.L_x_10:
[----:B------:R-:W-:-:S04]  /*0890*/  LOP3.LUT R0, R8, 0x80000000, R7, 0x48, !PT ;  /* 0x8000000008007812 */ /* 0x000fc800078e4807 */
[----:B------:R-:W-:Y:S01]  /*08a0*/  LOP3.LUT R0, R0, 0x7f800000, RZ, 0xfc, !PT ;  /* 0x7f80000000007812 */ /* 0x000fe200078efcff */
[----:B------:R-:W-:Y:S06]  /*08b0*/  BRA `(.L_x_15) ;  /* 0x0000000000147947 */ /* 0x000fec0003800000 */
.L_x_9:
[----:B------:R-:W-:Y:S01]  /*08c0*/  LOP3.LUT R0, R8, 0x80000000, R7, 0x48, !PT ;  /* 0x8000000008007812 */ /* 0x000fe200078e4807 */
[----:B------:R-:W-:Y:S06]  /*08d0*/  BRA `(.L_x_15) ;  /* 0x00000000000c7947 */ /* 0x000fec0003800000 */
.L_x_8:
[----:B------:R-:W0:Y:S01]  /*08e0*/  MUFU.RSQ R0, -QNAN ;  /* 0xffc0000000007908 */ /* 0x000e220000001400 */
[----:B------:R-:W-:Y:S05]  /*08f0*/  BRA `(.L_x_15) ;  /* 0x0000000000047947 */ /* 0x000fea0003800000 */
.L_x_7:
[----:B------:R-:W-:-:S07]  /*0900*/  FADD.FTZ R0, R0, R3 ;  /* 0x0000000300007221 */ /* 0x000fce0000010000 */
.L_x_15:
[----:B------:R-:W-:Y:S05]  /*0910*/  BSYNC.RECONVERGENT B1 ;  /* 0x0000000000017941 */ /* 0x000fea0003800200 */
.L_x_5:
[----:B------:R-:W-:-:S04]  /*0920*/  IMAD.MOV.U32 R5, RZ, RZ, 0x0 ;  /* 0x00000000ff057424 */ /* 0x000fc800078e00ff */
[----:B0-----:R-:W-:Y:S05]  /*0930*/  RET.REL.NODEC R4 `(_Z14softmax_kernelPKfPfS1_if) ;  /* 0xfffffff404b07950 */ /* 0x001fea0003c3ffff */
.L_x_16:
        /* <DEDUP_REMOVED lines=12> */
.L_x_20:


//--------------------- .text._Z11norm_kernelPKfPfi --------------------------
	.section	.text._Z11norm_kernelPKfPfi,"ax",@progbits
	.align	128
        .global         _Z11norm_kernelPKfPfi
        .type           _Z11norm_kernelPKfPfi,@function
        .size           _Z11norm_kernelPKfPfi,(.L_x_23 - _Z11norm_kernelPKfPfi)
        .other          _Z11norm_kernelPKfPfi,@"STO_CUDA_ENTRY STV_DEFAULT"
_Z11norm_kernelPKfPfi:
.text._Z11norm_kernelPKfPfi:
        /* <DEDUP_REMOVED lines=10> */
[----:B--2---:R-:W2:Y:S01]  /*00a0*/  @!P1 LDG.E R3, desc[UR6][R2.64] ;  /* 0x0000000602039981 */ /* 0x004ea2000c1e1900 */
[----:B------:R-:W0:Y:S01]  /*00b0*/  S2UR UR5, SR_CgaCtaId ;  /* 0x00000000000579c3 */ /* 0x000e220000008800 */
[----:B------:R-:W-:Y:S01]  /*00c0*/  IMAD.U32 R4, RZ, RZ, UR8 ;  /* 0x00000008ff047e24 */ /* 0x000fe2000f8e00ff */
[----:B------:R-:W-:Y:S01]  /*00d0*/  UMOV UR4, 0x400 ;  /* 0x0000040000047882 */ /* 0x000fe20000000000 */
[----:B------:R-:W-:-:S03]  /*00e0*/  ISETP.NE.AND P0, PT, R6, RZ, PT ;  /* 0x000000ff0600720c */ /* 0x000fc60003f05270 */
[----:B------:R-:W-:Y:S01]  /*00f0*/  ISETP.GE.U32.AND P2, PT, R4, 0x2, PT ;  /* 0x000000020400780c */ /* 0x000fe20003f46070 */
[----:B0-----:R-:W-:-:S06]  /*0100*/  ULEA UR4, UR5, UR4, 0x18 ;  /* 0x0000000405047291 */ /* 0x001fcc000f8ec0ff */
[----:B------:R-:W-:-:S05]  /*0110*/  LEA R0, R6, UR4, 0x2 ;  /* 0x0000000406007c11 */ /* 0x000fca000f8e10ff */
[----:B--2---:R0:W-:Y:S04]  /*0120*/  @!P1 STS [R0], R3 ;  /* 0x0000000300009388 */ /* 0x0041e80000000800 */
[----:B------:R0:W-:Y:S01]  /*0130*/  @P1 STS [R0], RZ ;  /* 0x000000ff00001388 */ /* 0x0001e20000000800 */
[----:B------:R-:W-:Y:S06]  /*0140*/  BAR.SYNC.DEFER_BLOCKING 0x0 ;  /* 0x0000000000007b1d */ /* 0x000fec0000010000 */
[----:B------:R-:W-:Y:S05]  /*0150*/  @!P2 BRA `(.L_x_17) ;  /* 0x00000000002ca947 */ /* 0x000fea0003800000 */
.L_x_18:
[----:B------:R-:W-:-:S04]  /*0160*/  SHF.R.U32.HI R9, RZ, 0x1, R4 ;  /* 0x00000001ff097819 */ /* 0x000fc80000011604 */
[----:B------:R-:W-:-:S13]  /*0170*/  ISETP.GE.U32.AND P1, PT, R6, R9, PT ;  /* 0x000000090600720c */ /* 0x000fda0003f26070 */
[----:B0-----:R-:W-:Y:S01]  /*0180*/  @!P1 IMAD R3, R9, 0x4, R0 ;  /* 0x0000000409039824 */ /* 0x001fe200078e0200 */
[----:B------:R-:W-:Y:S05]  /*0190*/  @!P1 LDS R2, [R0] ;  /* 0x0000000000029984 */ /* 0x000fea0000000800 */
[----:B------:R-:W0:Y:S02]  /*01a0*/  @!P1 LDS R3, [R3] ;  /* 0x0000000003039984 */ /* 0x000e240000000800 */
[----:B0-----:R-:W-:-:S05]  /*01b0*/  @!P1 FMNMX R5, R2, R3, !PT ;  /* 0x0000000302059209 */ /* 0x001fca0007800000 */
[----:B------:R1:W-:Y:S01]  /*01c0*/  @!P1 STS [R0], R5 ;  /* 0x0000000500009388 */ /* 0x0003e20000000800 */
[----:B------:R-:W-:Y:S01]  /*01d0*/  BAR.SYNC.DEFER_BLOCKING 0x0 ;  /* 0x0000000000007b1d */ /* 0x000fe20000010000 */
[----:B------:R-:W-:Y:S01]  /*01e0*/  ISETP.GT.U32.AND P1, PT, R4, 0x3, PT ;  /* 0x000000030400780c */ /* 0x000fe20003f24070 */
[----:B------:R-:W-:-:S12]  /*01f0*/  IMAD.MOV.U32 R4, RZ, RZ, R9 ;  /* 0x000000ffff047224 */ /* 0x000fd800078e0009 */
[----:B-1----:R-:W-:Y:S05]  /*0200*/  @P1 BRA `(.L_x_18) ;  /* 0xfffffffc00d41947 */ /* 0x002fea000383ffff */
.L_x_17:
[----:B------:R-:W-:Y:S05]  /*0210*/  @P0 EXIT ;  /* 0x000000000000094d */ /* 0x000fea0003800000 */
[----:B------:R-:W1:Y:S01]  /*0220*/  S2UR UR5, SR_CgaCtaId ;  /* 0x00000000000579c3 */ /* 0x000e620000008800 */
[----:B------:R-:W-:-:S07]  /*0230*/  UMOV UR4, 0x400 ;  /* 0x0000040000047882 */ /* 0x000fce0000000000 */
[----:B0-----:R-:W0:Y:S01]  /*0240*/  LDC.64 R2, c[0x0][0x388] ;  /* 0x0000e200ff027b82 */ /* 0x001e220000000a00 */
[----:B-1----:R-:W-:Y:S01]  /*0250*/  ULEA UR4, UR5, UR4, 0x18 ;  /* 0x0000000405047291 */ /* 0x002fe2000f8ec0ff */
[----:B0-----:R-:W-:-:S08]  /*0260*/  IMAD.WIDE.U32 R2, R7, 0x4, R2 ;  /* 0x0000000407027825 */ /* 0x001fd000078e0002 */
[----:B------:R-:W0:Y:S04]  /*0270*/  LDS R5, [UR4] ;  /* 0x00000004ff057984 */ /* 0x000e280008000800 */
[----:B0-----:R-:W-:Y:S01]  /*0280*/  STG.E desc[UR6][R2.64], R5 ;  /* 0x0000000502007986 */ /* 0x001fe2000c101906 */
[----:B------:R-:W-:Y:S05]  /*0290*/  EXIT ;  /* 0x000000000000794d */ /* 0x000fea0003800000 */
.L_x_19:
        /* <DEDUP_REMOVED lines=14> */
.L_x_23:


//--------------------- .nv.shared._Z15addition_kernelPKfPfif --------------------------
	.section	.nv.shared._Z15addition_kernelPKfPfif,"aw",@nobits
	.sectionflags	@""
	.align	4
.nv.shared._Z15addition_kernelPKfPfif:
	.zero		2048


//--------------------- .nv.shared.reserved.0     --------------------------
	.section	.nv.shared.reserved.0,"aw",@nobits
	.weak		__nv_reservedSMEM_offset_0_alias
	.size		__nv_reservedSMEM_offset_0_alias, 0, 64
	.other		__nv_reservedSMEM_offset_0_alias,@"STO_CUDA_RESERVED_SHARED STV_DEFAULT"
__nv_reservedSMEM_offset_0_alias:
	.zero		0
	.zero		64


//--------------------- .nv.shared._Z11norm_kernelPKfPfi --------------------------
	.section	.nv.shared._Z11norm_kernelPKfPfi,"aw",@nobits
	.sectionflags	@""
	.align	4
.nv.shared._Z11norm_kernelPKfPfi:
	.zero		2048


//--------------------- .nv.constant0._Z15addition_kernelPKfPfif --------------------------
	.section	.nv.constant0._Z15addition_kernelPKfPfif,"a",@progbits
	.sectionflags	@""
	.align	4
.nv.constant0._Z15addition_kernelPKfPfif:
	.zero		920


//--------------------- .nv.constant0._Z14softmax_kernelPKfPfS1_if --------------------------
	.section	.nv.constant0._Z14softmax_kernelPKfPfS1_if,"a",@progbits
	.sectionflags	@""
	.align	4
.nv.constant0._Z14softmax_kernelPKfPfS1_if:
	.zero		928


//--------------------- .nv.constant0._Z11norm_kernelPKfPfi --------------------------
	.section	.nv.constant0._Z11norm_kernelPKfPfi,"a",@progbits
	.sectionflags	@""
	.align	4
.nv.constant0._Z11norm_kernelPKfPfi:
	.zero		916


//--------------------- SYMBOLS --------------------------

	.type		.nv.reservedSmem.offset0,@object
	.size		.nv.reservedSmem.offset0,0x4
	.type		.nv.reservedSmem.cap,@object
	.size		.nv.reservedSmem.cap,0x4
